//
// Generated by NVIDIA NVVM Compiler
//
// Compiler Build ID: CL-36424714
// Cuda compilation tools, release 13.0, V13.0.88
// Based on NVVM 20.0.0
//

.version 9.0
.target sm_100
.address_size 64

	// .globl	_Z4addVPiS_S_

.visible .entry _Z4addVPiS_S_(
	.param .u64 .ptr .align 1 _Z4addVPiS_S__param_0,
	.param .u64 .ptr .align 1 _Z4addVPiS_S__param_1,
	.param .u64 .ptr .align 1 _Z4addVPiS_S__param_2
)
{
	.reg .b32 	%r<5>;
	.reg .b64 	%rd<11>;

	ld.param.u64 	%rd1, [_Z4addVPiS_S__param_0];
	ld.param.u64 	%rd2, [_Z4addVPiS_S__param_1];
	ld.param.u64 	%rd3, [_Z4addVPiS_S__param_2];
	cvta.to.global.u64 	%rd4, %rd3;
	cvta.to.global.u64 	%rd5, %rd2;
	cvta.to.global.u64 	%rd6, %rd1;
	mov.u32 	%r1, %tid.x;
	mul.wide.u32 	%rd7, %r1, 4;
	add.s64 	%rd8, %rd6, %rd7;
	ld.global.u32 	%r2, [%rd8];
	add.s64 	%rd9, %rd5, %rd7;
	ld.global.u32 	%r3, [%rd9];
	add.s32 	%r4, %r3, %r2;
	add.s64 	%rd10, %rd4, %rd7;
	st.global.u32 	[%rd10], %r4;
	ret;

}
	// .globl	_Z9MulMatVecPi
.visible .entry _Z9MulMatVecPi(
	.param .u64 .ptr .align 1 _Z9MulMatVecPi_param_0
)
{


	ret;

}
	// .globl	_Z9MulMatMatPi
.visible .entry _Z9MulMatMatPi(
	.param .u64 .ptr .align 1 _Z9MulMatMatPi_param_0
)
{


	ret;

}


// ===== COMPILED SASS (sm_100) =====

	.target	sm_100

	.elftype	@"ET_EXEC"


//--------------------- .note.nv.tkinfo           --------------------------
	.section	.note.nv.tkinfo,"",@"SHT_NOTE"
	.sectionflags	@"SHF_NOTE_NV_TKINFO"
	.tkinfo
        /*0018*/ 	.word	0x00000002
        /*0030*/ 	.string	""
        /*0030*/ 	.string	"ptxas"
        /*0030*/ 	.string	"Cuda compilation tools, release 13.0, V13.0.88"
        /*0030*/ 	.string	"Build cuda_13.0.r13.0/compiler.36424714_0"
        /*0030*/ 	.string	"-arch sm_100 -m 64 "



//--------------------- .note.nv.cuinfo           --------------------------
	.section	.note.nv.cuinfo,"",@"SHT_NOTE"
	.sectionflags	@"SHF_NOTE_NV_CUINFO"
        /*0018*/ 	.short	0x0002
        /*001a*/ 	.short	0x0064
        /*001c*/ 	.short	0x0082
	.zero		2


//--------------------- .nv.info                  --------------------------
	.section	.nv.info,"",@"SHT_CUDA_INFO"
	.align	4


	//----- nvinfo : EIATTR_REGCOUNT
	.align		4
        /*0000*/ 	.byte	0x04, 0x2f
        /*0002*/ 	.short	(.L_1 - .L_0)
	.align		4
.L_0:
        /*0004*/ 	.word	index@(_Z4addVPiS_S_)
        /*0008*/ 	.word	0x0000000c


	//----- nvinfo : EIATTR_FRAME_SIZE
	.align		4
.L_1:
        /*000c*/ 	.byte	0x04, 0x11
        /*000e*/ 	.short	(.L_3 - .L_2)
	.align		4
.L_2:
        /*0010*/ 	.word	index@(_Z4addVPiS_S_)
        /*0014*/ 	.word	0x00000000


	//----- nvinfo : EIATTR_REGCOUNT
	.align		4
.L_3:
        /*0018*/ 	.byte	0x04, 0x2f
        /*001a*/ 	.short	(.L_5 - .L_4)
	.align		4
.L_4:
        /*001c*/ 	.word	index@(_Z9MulMatVecPi)
        /*0020*/ 	.word	0x00000004


	//----- nvinfo : EIATTR_FRAME_SIZE
	.align		4
.L_5:
        /*0024*/ 	.byte	0x04, 0x11
        /*0026*/ 	.short	(.L_7 - .L_6)
	.align		4
.L_6:
        /*0028*/ 	.word	index@(_Z9MulMatVecPi)
        /*002c*/ 	.word	0x00000000


	//----- nvinfo : EIATTR_REGCOUNT
	.align		4
.L_7:
        /*0030*/ 	.byte	0x04, 0x2f
        /*0032*/ 	.short	(.L_9 - .L_8)
	.align		4
.L_8:
        /*0034*/ 	.word	index@(_Z9MulMatMatPi)
        /*0038*/ 	.word	0x00000004


	//----- nvinfo : EIATTR_FRAME_SIZE
	.align		4
.L_9:
        /*003c*/ 	.byte	0x04, 0x11
        /*003e*/ 	.short	(.L_11 - .L_10)
	.align		4
.L_10:
        /*0040*/ 	.word	index@(_Z9MulMatMatPi)
        /*0044*/ 	.word	0x00000000


	//----- nvinfo : EIATTR_MIN_STACK_SIZE
	.align		4
.L_11:
        /*0048*/ 	.byte	0x04, 0x12
        /*004a*/ 	.short	(.L_13 - .L_12)
	.align		4
.L_12:
        /*004c*/ 	.word	index@(_Z9MulMatMatPi)
        /*0050*/ 	.word	0x00000000


	//----- nvinfo : EIATTR_MIN_STACK_SIZE
	.align		4
.L_13:
        /*0054*/ 	.byte	0x04, 0x12
        /*0056*/ 	.short	(.L_15 - .L_14)
	.align		4
.L_14:
        /*0058*/ 	.word	index@(_Z9MulMatVecPi)
        /*005c*/ 	.word	0x00000000


	//----- nvinfo : EIATTR_MIN_STACK_SIZE
	.align		4
.L_15:
        /*0060*/ 	.byte	0x04, 0x12
        /*0062*/ 	.short	(.L_17 - .L_16)
	.align		4
.L_16:
        /*0064*/ 	.word	index@(_Z4addVPiS_S_)
        /*0068*/ 	.word	0x00000000
.L_17:


//--------------------- .nv.compat                --------------------------
	.section	.nv.compat,"",@"SHT_CUDA_COMPAT_INFO"
	.align	4
        /*0000*/ 	.byte	0x02, 0x09, 0x00, 0x00, 0x02, 0x02, 0x01, 0x00, 0x02, 0x05, 0x05, 0x00, 0x03, 0x07, 0x01, 0x01
        /*0010*/ 	.byte	0x02, 0x03, 0x00, 0x00, 0x02, 0x06, 0x01, 0x00, 0x04, 0x0b, 0x08, 0x00, 0x09, 0x00, 0x00, 0x00
        /*0020*/ 	.byte	0x00, 0x00, 0x00, 0x00


//--------------------- .nv.info._Z9MulMatMatPi   --------------------------
	.section	.nv.info._Z9MulMatMatPi,"",@"SHT_CUDA_INFO"
	.sectionflags	@""
	.align	4


	//----- nvinfo : EIATTR_CUDA_API_VERSION
	.align		4
        /*0000*/ 	.byte	0x04, 0x37
        /*0002*/ 	.short	(.L_19 - .L_18)
.L_18:
        /*0004*/ 	.word	0x00000082


	//----- nvinfo : EIATTR_KPARAM_INFO
	.align		4
.L_19:
        /*0008*/ 	.byte	0x04, 0x17
        /*000a*/ 	.short	(.L_21 - .L_20)
.L_20:
        /*000c*/ 	.word	0x00000000
        /*0010*/ 	.short	0x0000
        /*0012*/ 	.short	0x0000
        /*0014*/ 	.byte	0x00, 0xf5, 0x21, 0x00


	//----- nvinfo : EIATTR_SPARSE_MMA_MASK
	.align		4
.L_21:
        /*0018*/ 	.byte	0x03, 0x50
        /*001a*/ 	.short	0x0000


	//----- nvinfo : EIATTR_MAXREG_COUNT
	.align		4
        /*001c*/ 	.byte	0x03, 0x1b
        /*001e*/ 	.short	0x00ff


	//----- nvinfo : EIATTR_MERCURY_ISA_VERSION
	.align		4
        /*0020*/ 	.byte	0x03, 0x5f
        /*0022*/ 	.short	0x0101


	//----- nvinfo : EIATTR_VRC_CTA_INIT_COUNT
	.align		4
        /*0024*/ 	.byte	0x02, 0x4a
	.zero		1
	.zero		1


	//----- nvinfo : EIATTR_EXIT_INSTR_OFFSETS
	.align		4
        /*0028*/ 	.byte	0x04, 0x1c
        /*002a*/ 	.short	(.L_23 - .L_22)


	//   ....[0]....
.L_22:
        /*002c*/ 	.word	0x00000010


	//----- nvinfo : EIATTR_CBANK_PARAM_SIZE
	.align		4
.L_23:
        /*0030*/ 	.byte	0x03, 0x19
        /*0032*/ 	.short	0x0008


	//----- nvinfo : EIATTR_PARAM_CBANK
	.align		4
        /*0034*/ 	.byte	0x04, 0x0a
        /*0036*/ 	.short	(.L_25 - .L_24)
	.align		4
.L_24:
        /*0038*/ 	.word	index@(.nv.constant0._Z9MulMatMatPi)
        /*003c*/ 	.short	0x0380
        /*003e*/ 	.short	0x0008


	//----- nvinfo : EIATTR_SW_WAR
	.align		4
.L_25:
        /*0040*/ 	.byte	0x04, 0x36
        /*0042*/ 	.short	(.L_27 - .L_26)
.L_26:
        /*0044*/ 	.word	0x00000008
.L_27:


//--------------------- .nv.info._Z9MulMatVecPi   --------------------------
	.section	.nv.info._Z9MulMatVecPi,"",@"SHT_CUDA_INFO"
	.sectionflags	@""
	.align	4


	//----- nvinfo : EIATTR_CUDA_API_VERSION
	.align		4
        /*0000*/ 	.byte	0x04, 0x37
        /*0002*/ 	.short	(.L_29 - .L_28)
.L_28:
        /*0004*/ 	.word	0x00000082


	//----- nvinfo : EIATTR_KPARAM_INFO
	.align		4
.L_29:
        /*0008*/ 	.byte	0x04, 0x17
        /*000a*/ 	.short	(.L_31 - .L_30)
.L_30:
        /*000c*/ 	.word	0x00000000
        /*0010*/ 	.short	0x0000
        /*0012*/ 	.short	0x0000
        /*0014*/ 	.byte	0x00, 0xf5, 0x21, 0x00


	//----- nvinfo : EIATTR_SPARSE_MMA_MASK
	.align		4
.L_31:
        /*0018*/ 	.byte	0x03, 0x50
        /*001a*/ 	.short	0x0000


	//----- nvinfo : EIATTR_MAXREG_COUNT
	.align		4
        /*001c*/ 	.byte	0x03, 0x1b
        /*001e*/ 	.short	0x00ff


	//----- nvinfo : EIATTR_MERCURY_ISA_VERSION
	.align		4
        /*0020*/ 	.byte	0x03, 0x5f
        /*0022*/ 	.short	0x0101


	//----- nvinfo : EIATTR_VRC_CTA_INIT_COUNT
	.align		4
        /*0024*/ 	.byte	0x02, 0x4a
	.zero		1
	.zero		1


	//----- nvinfo : EIATTR_EXIT_INSTR_OFFSETS
	.align		4
        /*0028*/ 	.byte	0x04, 0x1c
        /*002a*/ 	.short	(.L_33 - .L_32)


	//   ....[0]....
.L_32:
        /*002c*/ 	.word	0x00000010


	//----- nvinfo : EIATTR_CBANK_PARAM_SIZE
	.align		4
.L_33:
        /*0030*/ 	.byte	0x03, 0x19
        /*0032*/ 	.short	0x0008


	//----- nvinfo : EIATTR_PARAM_CBANK
	.align		4
        /*0034*/ 	.byte	0x04, 0x0a
        /*0036*/ 	.short	(.L_35 - .L_34)
	.align		4
.L_34:
        /*0038*/ 	.word	index@(.nv.constant0._Z9MulMatVecPi)
        /*003c*/ 	.short	0x0380
        /*003e*/ 	.short	0x0008


	//----- nvinfo : EIATTR_SW_WAR
	.align		4
.L_35:
        /*0040*/ 	.byte	0x04, 0x36
        /*0042*/ 	.short	(.L_37 - .L_36)
.L_36:
        /*0044*/ 	.word	0x00000008
.L_37:


//--------------------- .nv.info._Z4addVPiS_S_    --------------------------
	.section	.nv.info._Z4addVPiS_S_,"",@"SHT_CUDA_INFO"
	.sectionflags	@""
	.align	4


	//----- nvinfo : EIATTR_CUDA_API_VERSION
	.align		4
        /*0000*/ 	.byte	0x04, 0x37
        /*0002*/ 	.short	(.L_39 - .L_38)
.L_38:
        /*0004*/ 	.word	0x00000082


	//----- nvinfo : EIATTR_KPARAM_INFO
	.align		4
.L_39:
        /*0008*/ 	.byte	0x04, 0x17
        /*000a*/ 	.short	(.L_41 - .L_40)
.L_40:
        /*000c*/ 	.word	0x00000000
        /*0010*/ 	.short	0x0002
        /*0012*/ 	.short	0x0010
        /*0014*/ 	.byte	0x00, 0xf5, 0x21, 0x00


	//----- nvinfo : EIATTR_KPARAM_INFO
	.align		4
.L_41:
        /*0018*/ 	.byte	0x04, 0x17
        /*001a*/ 	.short	(.L_43 - .L_42)
.L_42:
        /*001c*/ 	.word	0x00000000
        /*0020*/ 	.short	0x0001
        /*0022*/ 	.short	0x0008
        /*0024*/ 	.byte	0x00, 0xf5, 0x21, 0x00


	//----- nvinfo : EIATTR_KPARAM_INFO
	.align		4
.L_43:
        /*0028*/ 	.byte	0x04, 0x17
        /*002a*/ 	.short	(.L_45 - .L_44)
.L_44:
        /*002c*/ 	.word	0x00000000
        /*0030*/ 	.short	0x0000
        /*0032*/ 	.short	0x0000
        /*0034*/ 	.byte	0x00, 0xf5, 0x21, 0x00


	//----- nvinfo : EIATTR_SPARSE_MMA_MASK
	.align		4
.L_45:
        /*0038*/ 	.byte	0x03, 0x50
        /*003a*/ 	.short	0x0000


	//----- nvinfo : EIATTR_MAXREG_COUNT
	.align		4
        /*003c*/ 	.byte	0x03, 0x1b
        /*003e*/ 	.short	0x00ff


	//----- nvinfo : EIATTR_MERCURY_ISA_VERSION
	.align		4
        /*0040*/ 	.byte	0x03, 0x5f
        /*0042*/ 	.short	0x0101


	//----- nvinfo : EIATTR_VRC_CTA_INIT_COUNT
	.align		4
        /*0044*/ 	.byte	0x02, 0x4a
	.zero		1
	.zero		1


	//----- nvinfo : EIATTR_EXIT_INSTR_OFFSETS
	.align		4
        /*0048*/ 	.byte	0x04, 0x1c
        /*004a*/ 	.short	(.L_47 - .L_46)


	//   ....[0]....
.L_46:
        /*004c*/ 	.word	0x000000d0


	//----- nvinfo : EIATTR_CBANK_PARAM_SIZE
	.align		4
.L_47:
        /*0050*/ 	.byte	0x03, 0x19
        /*0052*/ 	.short	0x0018


	//----- nvinfo : EIATTR_PARAM_CBANK
	.align		4
        /*0054*/ 	.byte	0x04, 0x0a
        /*0056*/ 	.short	(.L_49 - .L_48)
	.align		4
.L_48:
        /*0058*/ 	.word	index@(.nv.constant0._Z4addVPiS_S_)
        /*005c*/ 	.short	0x0380
        /*005e*/ 	.short	0x0018


	//----- nvinfo : EIATTR_SW_WAR
	.align		4
.L_49:
        /*0060*/ 	.byte	0x04, 0x36
        /*0062*/ 	.short	(.L_51 - .L_50)
.L_50:
        /*0064*/ 	.word	0x00000008
.L_51:


//--------------------- .nv.callgraph             --------------------------
	.section	.nv.callgraph,"",@"SHT_CUDA_CALLGRAPH"
	.align	4
	.sectionentsize	8
	.align		4
        /*0000*/ 	.word	0x00000000
	.align		4
        /*0004*/ 	.word	0xffffffff
	.align		4
        /*0008*/ 	.word	0x00000000
	.align		4
        /*000c*/ 	.word	0xfffffffe
	.align		4
        /*0010*/ 	.word	0x00000000
	.align		4
        /*0014*/ 	.word	0xfffffffd
	.align		4
        /*0018*/ 	.word	0x00000000
	.align		4
        /*001c*/ 	.word	0xfffffffc


//--------------------- .text._Z9MulMatMatPi      --------------------------
	.section	.text._Z9MulMatMatPi,"ax",@progbits
	.align	128
        .global         _Z9MulMatMatPi
        .type           _Z9MulMatMatPi,@function
        .size           _Z9MulMatMatPi,(.L_x_3 - _Z9MulMatMatPi)
        .other          _Z9MulMatMatPi,@"STO_CUDA_ENTRY STV_DEFAULT"
_Z9MulMatMatPi:
.text._Z9MulMatMatPi:
[----:B------:R-:W-:Y:S01]  /*0000*/  LDC R1, c[0x0][0x37c] ;  /* 0x0000df00ff017b82 */ /* 0x000fe20000000800 */
[----:B------:R-:W-:Y:S05]  /*0010*/  EXIT ;  /* 0x000000000000794d */ /* 0x000fea0003800000 */
.L_x_0:
[----:B------:R-:W-:-:S00]  /*0020*/  BRA `(.L_x_0) ;  /* 0xfffffffc00fc7947 */ /* 0x000fc0000383ffff */
[----:B------:R-:W-:-:S00]  /*0030*/  NOP ;  /* 0x0000000000007918 */ /* 0x000fc00000000000 */
        /* <DEDUP_REMOVED lines=12> */
.L_x_3:


//--------------------- .text._Z9MulMatVecPi      --------------------------
	.section	.text._Z9MulMatVecPi,"ax",@progbits
	.align	128
        .global         _Z9MulMatVecPi
        .type           _Z9MulMatVecPi,@function
        .size           _Z9MulMatVecPi,(.L_x_4 - _Z9MulMatVecPi)
        .other          _Z9MulMatVecPi,@"STO_CUDA_ENTRY STV_DEFAULT"
_Z9MulMatVecPi:
.text._Z9MulMatVecPi:
[----:B------:R-:W-:Y:S01]  /*0000*/  LDC R1, c[0x0][0x37c] ;  /* 0x0000df00ff017b82 */ /* 0x000fe20000000800 */
[----:B------:R-:W-:Y:S05]  /*0010*/  EXIT ;  /* 0x000000000000794d */ /* 0x000fea0003800000 */
.L_x_1:
        /* <DEDUP_REMOVED lines=14> */
.L_x_4:


//--------------------- .text._Z4addVPiS_S_       --------------------------
	.section	.text._Z4addVPiS_S_,"ax",@progbits
	.align	128
        .global         _Z4addVPiS_S_
        .type           _Z4addVPiS_S_,@function
        .size           _Z4addVPiS_S_,(.L_x_5 - _Z4addVPiS_S_)
        .other          _Z4addVPiS_S_,@"STO_CUDA_ENTRY STV_DEFAULT"
_Z4addVPiS_S_:
.text._Z4addVPiS_S_:
[----:B------:R-:W-:Y:S01]  /*0000*/  LDC R1, c[0x0][0x37c] ;  /* 0x0000df00ff017b82 */ /* 0x000fe20000000800 */
[----:B------:R-:W0:Y:S07]  /*0010*/  S2R R9, SR_TID.X ;  /* 0x0000000000097919 */ /* 0x000e2e0000002100 */
[----:B------:R-:W0:Y:S01]  /*0020*/  LDC.64 R2, c[0x0][0x380] ;  /* 0x0000e000ff027b82 */ /* 0x000e220000000a00 */
[----:B------:R-:W1:Y:S07]  /*0030*/  LDCU.64 UR4, c[0x0][0x358] ;  /* 0x00006b00ff0477ac */ /* 0x000e6e0008000a00 */
[----:B------:R-:W2:Y:S08]  /*0040*/  LDC.64 R4, c[0x0][0x388] ;  /* 0x0000e200ff047b82 */ /* 0x000eb00000000a00 */
[----:B------:R-:W3:Y:S01]  /*0050*/  LDC.64 R6, c[0x0][0x390] ;  /* 0x0000e400ff067b82 */ /* 0x000ee20000000a00 */
[----:B0-----:R-:W-:-:S04]  /*0060*/  IMAD.WIDE.U32 R2, R9, 0x4, R2 ;  /* 0x0000000409027825 */ /* 0x001fc800078e0002 */
[C---:B--2---:R-:W-:Y:S02]  /*0070*/  IMAD.WIDE.U32 R4, R9.reuse, 0x4, R4 ;  /* 0x0000000409047825 */ /* 0x044fe400078e0004 */
[----:B-1----:R-:W2:Y:S04]  /*0080*/  LDG.E R2, desc[UR4][R2.64] ;  /* 0x0000000402027981 */ /* 0x002ea8000c1e1900 */
[----:B------:R-:W2:Y:S01]  /*0090*/  LDG.E R5, desc[UR4][R4.64] ;  /* 0x0000000404057981 */ /* 0x000ea2000c1e1900 */
[----:B---3--:R-:W-:Y:S01]  /*00a0*/  IMAD.WIDE.U32 R6, R9, 0x4, R6 ;  /* 0x0000000409067825 */ /* 0x008fe200078e0006 */
[----:B--2---:R-:W-:-:S05]  /*00b0*/  IADD3 R9, PT, PT, R2, R5, RZ ;  /* 0x0000000502097210 */ /* 0x004fca0007ffe0ff */
[----:B------:R-:W-:Y:S01]  /*00c0*/  STG.E desc[UR4][R6.64], R9 ;  /* 0x0000000906007986 */ /* 0x000fe2000c101904 */
[----:B------:R-:W-:Y:S05]  /*00d0*/  EXIT ;  /* 0x000000000000794d */ /* 0x000fea0003800000 */
.L_x_2:
        /* <DEDUP_REMOVED lines=10> */
.L_x_5:


//--------------------- .nv.shared.reserved.0     --------------------------
	.section	.nv.shared.reserved.0,"aw",@nobits
	.weak		__nv_reservedSMEM_offset_0_alias
	.size		__nv_reservedSMEM_offset_0_alias, 0, 64
	.other		__nv_reservedSMEM_offset_0_alias,@"STO_CUDA_RESERVED_SHARED STV_DEFAULT"
__nv_reservedSMEM_offset_0_alias:
	.zero		0
	.zero		64


//--------------------- .nv.constant0._Z9MulMatMatPi --------------------------
	.section	.nv.constant0._Z9MulMatMatPi,"a",@progbits
	.sectionflags	@""
	.align	4
.nv.constant0._Z9MulMatMatPi:
	.zero		904


//--------------------- .nv.constant0._Z9MulMatVecPi --------------------------
	.section	.nv.constant0._Z9MulMatVecPi,"a",@progbits
	.sectionflags	@""
	.align	4
.nv.constant0._Z9MulMatVecPi:
	.zero		904


//--------------------- .nv.constant0._Z4addVPiS_S_ --------------------------
	.section	.nv.constant0._Z4addVPiS_S_,"a",@progbits
	.sectionflags	@""
	.align	4
.nv.constant0._Z4addVPiS_S_:
	.zero		920


//--------------------- SYMBOLS --------------------------

	.type		.nv.reservedSmem.offset0,@object
	.size		.nv.reservedSmem.offset0,0x4
